//
// Generated by NVIDIA NVVM Compiler
//
// Compiler Build ID: CL-36424714
// Cuda compilation tools, release 13.0, V13.0.88
// Based on NVVM 20.0.0
//

.version 9.0
.target sm_100
.address_size 64

	// .globl	_Z4testv
.extern .func  (.param .b32 func_retval0) vprintf
(
	.param .b64 vprintf_param_0,
	.param .b64 vprintf_param_1
)
;
.global .align 1 .b8 $str[14] = {37, 100, 32, 37, 100, 32, 37, 100, 32, 37, 108, 102, 10};

.visible .entry _Z4testv()
{
	.local .align 8 .b8 	__local_depot0[24];
	.reg .b64 	%SP;
	.reg .b64 	%SPL;
	.reg .b32 	%r<6>;
	.reg .b64 	%rd<6>;

	mov.u64 	%SPL, __local_depot0;
	cvta.local.u64 	%SP, %SPL;
	add.u64 	%rd1, %SP, 0;
	add.u64 	%rd2, %SPL, 0;
	mov.u32 	%r1, %ctaid.x;
	mov.u32 	%r2, %ctaid.y;
	mov.u32 	%r3, %ctaid.z;
	st.local.v2.u32 	[%rd2], {%r1, %r2};
	st.local.u32 	[%rd2+8], %r3;
	mov.b64 	%rd3, 4607182418800017408;
	st.local.u64 	[%rd2+16], %rd3;
	mov.u64 	%rd4, $str;
	cvta.global.u64 	%rd5, %rd4;
	{ // callseq 0, 0
	.param .b64 param0;
	st.param.b64 	[param0], %rd5;
	.param .b64 param1;
	st.param.b64 	[param1], %rd1;
	.param .b32 retval0;
	call.uni (retval0), 
	vprintf, 
	(
	param0, 
	param1
	);
	ld.param.b32 	%r4, [retval0];
	} // callseq 0
	ret;

}


// ===== COMPILED SASS (sm_100) =====

	.target	sm_100

	.elftype	@"ET_EXEC"


//--------------------- .note.nv.tkinfo           --------------------------
	.section	.note.nv.tkinfo,"",@"SHT_NOTE"
	.sectionflags	@"SHF_NOTE_NV_TKINFO"
	.tkinfo
        /*0018*/ 	.word	0x00000002
        /*0030*/ 	.string	""
        /*0030*/ 	.string	"ptxas"
        /*0030*/ 	.string	"Cuda compilation tools, release 13.0, V13.0.88"
        /*0030*/ 	.string	"Build cuda_13.0.r13.0/compiler.36424714_0"
        /*0030*/ 	.string	"-arch sm_100 -m 64 "



//--------------------- .note.nv.cuinfo           --------------------------
	.section	.note.nv.cuinfo,"",@"SHT_NOTE"
	.sectionflags	@"SHF_NOTE_NV_CUINFO"
        /*0018*/ 	.short	0x0002
        /*001a*/ 	.short	0x0064
        /*001c*/ 	.short	0x0082
	.zero		2


//--------------------- .nv.info                  --------------------------
	.section	.nv.info,"",@"SHT_CUDA_INFO"
	.align	4


	//----- nvinfo : EIATTR_REGCOUNT
	.align		4
        /*0000*/ 	.byte	0x04, 0x2f
        /*0002*/ 	.short	(.L_2 - .L_1)
	.align		4
.L_1:
        /*0004*/ 	.word	index@(_Z4testv)
        /*0008*/ 	.word	0x00000018


	//----- nvinfo : EIATTR_FRAME_SIZE
	.align		4
.L_2:
        /*000c*/ 	.byte	0x04, 0x11
        /*000e*/ 	.short	(.L_4 - .L_3)
	.align		4
.L_3:
        /*0010*/ 	.word	index@(_Z4testv)
        /*0014*/ 	.word	0x00000018


	//----- nvinfo : EIATTR_MIN_STACK_SIZE
	.align		4
.L_4:
        /*0018*/ 	.byte	0x04, 0x12
        /*001a*/ 	.short	(.L_6 - .L_5)
	.align		4
.L_5:
        /*001c*/ 	.word	index@(_Z4testv)
        /*0020*/ 	.word	0x00000018
.L_6:


//--------------------- .nv.compat                --------------------------
	.section	.nv.compat,"",@"SHT_CUDA_COMPAT_INFO"
	.align	4
        /*0000*/ 	.byte	0x02, 0x09, 0x00, 0x00, 0x02, 0x02, 0x01, 0x00, 0x02, 0x05, 0x05, 0x00, 0x03, 0x07, 0x01, 0x01
        /*0010*/ 	.byte	0x02, 0x03, 0x00, 0x00, 0x02, 0x06, 0x01, 0x00, 0x04, 0x0b, 0x08, 0x00, 0x09, 0x00, 0x00, 0x00
        /*0020*/ 	.byte	0x00, 0x00, 0x00, 0x00


//--------------------- .nv.info._Z4testv         --------------------------
	.section	.nv.info._Z4testv,"",@"SHT_CUDA_INFO"
	.sectionflags	@""
	.align	4


	//----- nvinfo : EIATTR_CUDA_API_VERSION
	.align		4
        /*0000*/ 	.byte	0x04, 0x37
        /*0002*/ 	.short	(.L_8 - .L_7)
.L_7:
        /*0004*/ 	.word	0x00000082


	//----- nvinfo : EIATTR_SPARSE_MMA_MASK
	.align		4
.L_8:
        /*0008*/ 	.byte	0x03, 0x50
        /*000a*/ 	.short	0x0000


	//----- nvinfo : EIATTR_MAXREG_COUNT
	.align		4
        /*000c*/ 	.byte	0x03, 0x1b
        /*000e*/ 	.short	0x00ff


	//----- nvinfo : EIATTR_EXTERNS
	.align		4
        /*0010*/ 	.byte	0x04, 0x0f
        /*0012*/ 	.short	(.L_10 - .L_9)


	//   ....[0]....
	.align		4
.L_9:
        /*0014*/ 	.word	index@(vprintf)


	//----- nvinfo : EIATTR_MERCURY_ISA_VERSION
	.align		4
.L_10:
        /*0018*/ 	.byte	0x03, 0x5f
        /*001a*/ 	.short	0x0101


	//----- nvinfo : EIATTR_VRC_CTA_INIT_COUNT
	.align		4
        /*001c*/ 	.byte	0x02, 0x4a
	.zero		1
	.zero		1


	//----- nvinfo : EIATTR_SYSCALL_OFFSETS
	.align		4
        /*0020*/ 	.byte	0x04, 0x46
        /*0022*/ 	.short	(.L_12 - .L_11)


	//   ....[0]....
.L_11:
        /*0024*/ 	.word	0x00000140


	//----- nvinfo : EIATTR_EXIT_INSTR_OFFSETS
	.align		4
.L_12:
        /*0028*/ 	.byte	0x04, 0x1c
        /*002a*/ 	.short	(.L_14 - .L_13)


	//   ....[0]....
.L_13:
        /*002c*/ 	.word	0x00000150


	//----- nvinfo : EIATTR_SW_WAR
	.align		4
.L_14:
        /*0030*/ 	.byte	0x04, 0x36
        /*0032*/ 	.short	(.L_16 - .L_15)
.L_15:
        /*0034*/ 	.word	0x00000008
.L_16:


//--------------------- .nv.callgraph             --------------------------
	.section	.nv.callgraph,"",@"SHT_CUDA_CALLGRAPH"
	.align	4
	.sectionentsize	8
	.align		4
        /*0000*/ 	.word	0x00000000
	.align		4
        /*0004*/ 	.word	0xffffffff
	.align		4
        /*0008*/ 	.word	index@(_Z4testv)
	.align		4
        /*000c*/ 	.word	index@(vprintf)
	.align		4
        /*0010*/ 	.word	0x00000000
	.align		4
        /*0014*/ 	.word	0xfffffffe
	.align		4
        /*0018*/ 	.word	0x00000000
	.align		4
        /*001c*/ 	.word	0xfffffffd
	.align		4
        /*0020*/ 	.word	0x00000000
	.align		4
        /*0024*/ 	.word	0xfffffffc


//--------------------- .nv.constant4             --------------------------
	.section	.nv.constant4,"a",@progbits
	.align	8
	.align		8
.nv.constant4:
        /*0000*/ 	.dword	vprintf
	.align		8
        /*0008*/ 	.dword	$str


//--------------------- .text._Z4testv            --------------------------
	.section	.text._Z4testv,"ax",@progbits
	.align	128
        .global         _Z4testv
        .type           _Z4testv,@function
        .size           _Z4testv,(.L_x_2 - _Z4testv)
        .other          _Z4testv,@"STO_CUDA_ENTRY STV_DEFAULT"
_Z4testv:
.text._Z4testv:
[----:B------:R-:W0:Y:S01]  /*0000*/  LDC R1, c[0x0][0x37c] ;  /* 0x0000df00ff017b82 */ /* 0x000e220000000800 */
[----:B------:R-:W1:Y:S01]  /*0010*/  S2R R8, SR_CTAID.X ;  /* 0x0000000000087919 */ /* 0x000e620000002500 */
[----:B------:R-:W-:Y:S02]  /*0020*/  HFMA2 R13, -RZ, RZ, 1.984375, 0 ;  /* 0x3ff00000ff0d7431 */ /* 0x000fe400000001ff */
[----:B0-----:R-:W-:Y:S01]  /*0030*/  VIADD R1, R1, 0xffffffe8 ;  /* 0xffffffe801017836 */ /* 0x001fe20000000000 */
[----:B------:R-:W-:Y:S01]  /*0040*/  MOV R0, 0x0 ;  /* 0x0000000000007802 */ /* 0x000fe20000000f00 */
[----:B------:R-:W1:Y:S01]  /*0050*/  S2R R9, SR_CTAID.Y ;  /* 0x0000000000097919 */ /* 0x000e620000002600 */
[----:B------:R-:W-:Y:S01]  /*0060*/  IMAD.MOV.U32 R12, RZ, RZ, 0x0 ;  /* 0x00000000ff0c7424 */ /* 0x000fe200078e00ff */
[----:B------:R-:W0:Y:S01]  /*0070*/  LDCU UR4, c[0x0][0x2f8] ;  /* 0x00005f00ff0477ac */ /* 0x000e220008000800 */
[----:B------:R2:W3:Y:S01]  /*0080*/  LDC.64 R2, c[0x4][R0] ;  /* 0x0100000000027b82 */ /* 0x0004e20000000a00 */
[----:B------:R-:W4:Y:S01]  /*0090*/  S2R R10, SR_CTAID.Z ;  /* 0x00000000000a7919 */ /* 0x000f220000002700 */
[----:B------:R-:W5:Y:S01]  /*00a0*/  LDCU.64 UR6, c[0x4][0x8] ;  /* 0x01000100ff0677ac */ /* 0x000f620008000a00 */
[----:B------:R2:W-:Y:S01]  /*00b0*/  STL.64 [R1+0x10], R12 ;  /* 0x0000100c01007387 */ /* 0x0005e20000100a00 */
[----:B------:R-:W2:Y:S01]  /*00c0*/  LDCU UR5, c[0x0][0x2fc] ;  /* 0x00005f80ff0577ac */ /* 0x000ea20008000800 */
[----:B0-----:R-:W-:Y:S01]  /*00d0*/  IADD3 R6, P0, PT, R1, UR4, RZ ;  /* 0x0000000401067c10 */ /* 0x001fe2000ff1e0ff */
[----:B-----5:R-:W-:Y:S01]  /*00e0*/  IMAD.U32 R4, RZ, RZ, UR6 ;  /* 0x00000006ff047e24 */ /* 0x020fe2000f8e00ff */
[----:B------:R-:W-:-:S03]  /*00f0*/  MOV R5, UR7 ;  /* 0x0000000700057c02 */ /* 0x000fc60008000f00 */
[----:B--2---:R-:W-:Y:S01]  /*0100*/  IMAD.X R7, RZ, RZ, UR5, P0 ;  /* 0x00000005ff077e24 */ /* 0x004fe200080e06ff */
[----:B-1----:R0:W-:Y:S04]  /*0110*/  STL.64 [R1], R8 ;  /* 0x0000000801007387 */ /* 0x0021e80000100a00 */
[----:B----4-:R0:W-:Y:S03]  /*0120*/  STL [R1+0x8], R10 ;  /* 0x0000080a01007387 */ /* 0x0101e60000100800 */
[----:B------:R-:W-:-:S07]  /*0130*/  LEPC R20, `(.L_x_0) ;  /* 0x000000001014794e */ /* 0x000fce0000000000 */
[----:B0--3--:R-:W-:Y:S05]  /*0140*/  CALL.ABS.NOINC R2 ;  /* 0x0000000002007343 */ /* 0x009fea0003c00000 */
.L_x_0:
[----:B------:R-:W-:Y:S05]  /*0150*/  EXIT ;  /* 0x000000000000794d */ /* 0x000fea0003800000 */
.L_x_1:
[----:B------:R-:W-:-:S00]  /*0160*/  BRA `(.L_x_1) ;  /* 0xfffffffc00fc7947 */ /* 0x000fc0000383ffff */
[----:B------:R-:W-:-:S00]  /*0170*/  NOP ;  /* 0x0000000000007918 */ /* 0x000fc00000000000 */
        /* <DEDUP_REMOVED lines=8> */
.L_x_2:


//--------------------- .nv.global.init           --------------------------
	.section	.nv.global.init,"aw",@progbits
.nv.global.init:
	.type		$str,@object
	.size		$str,(.L_0 - $str)
$str:
        /*0000*/ 	.byte	0x25, 0x64, 0x20, 0x25, 0x64, 0x20, 0x25, 0x64, 0x20, 0x25, 0x6c, 0x66, 0x0a, 0x00
.L_0:


//--------------------- .nv.shared.reserved.0     --------------------------
	.section	.nv.shared.reserved.0,"aw",@nobits
	.weak		__nv_reservedSMEM_offset_0_alias
	.size		__nv_reservedSMEM_offset_0_alias, 0, 64
	.other		__nv_reservedSMEM_offset_0_alias,@"STO_CUDA_RESERVED_SHARED STV_DEFAULT"
__nv_reservedSMEM_offset_0_alias:
	.zero		0
	.zero		64


//--------------------- .nv.constant0._Z4testv    --------------------------
	.section	.nv.constant0._Z4testv,"a",@progbits
	.sectionflags	@""
	.align	4
.nv.constant0._Z4testv:
	.zero		896


//--------------------- SYMBOLS --------------------------

	.type		.nv.reservedSmem.offset0,@object
	.size		.nv.reservedSmem.offset0,0x4
	.type		vprintf,@function
